//
// Generated by NVIDIA NVVM Compiler
//
// Compiler Build ID: CL-36424714
// Cuda compilation tools, release 13.0, V13.0.88
// Based on NVVM 20.0.0
//

.version 9.0
.target sm_100
.address_size 64

	// .globl	sin_kernel
.global .align 4 .b8 __cudart_i2opi_f[24] = {65, 144, 67, 60, 153, 149, 98, 219, 192, 221, 52, 245, 209, 87, 39, 252, 41, 21, 68, 78, 110, 131, 249, 162};

.visible .entry sin_kernel(
	.param .u64 .ptr .align 1 sin_kernel_param_0,
	.param .u64 .ptr .align 1 sin_kernel_param_1,
	.param .u32 sin_kernel_param_2
)
{
	.local .align 4 .b8 	__local_depot0[28];
	.reg .b64 	%SP;
	.reg .b64 	%SPL;
	.reg .pred 	%p<10>;
	.reg .b32 	%r<45>;
	.reg .b32 	%f<28>;
	.reg .b64 	%rd<29>;
	.reg .b64 	%fd<3>;

	mov.u64 	%SPL, __local_depot0;
	ld.param.u64 	%rd9, [sin_kernel_param_0];
	ld.param.u64 	%rd10, [sin_kernel_param_1];
	ld.param.u32 	%r16, [sin_kernel_param_2];
	add.u64 	%rd1, %SPL, 0;
	mov.u32 	%r17, %ctaid.x;
	mov.u32 	%r18, %ntid.x;
	mov.u32 	%r19, %tid.x;
	mad.lo.s32 	%r1, %r17, %r18, %r19;
	setp.ge.u32 	%p1, %r1, %r16;
	@%p1 bra 	$L__BB0_10;
	cvta.to.global.u64 	%rd12, %rd10;
	mul.wide.u32 	%rd13, %r1, 4;
	add.s64 	%rd14, %rd12, %rd13;
	ld.global.f32 	%f1, [%rd14];
	mul.f32 	%f7, %f1, 0f3F22F983;
	cvt.rni.s32.f32 	%r44, %f7;
	cvt.rn.f32.s32 	%f8, %r44;
	fma.rn.f32 	%f9, %f8, 0fBFC90FDA, %f1;
	fma.rn.f32 	%f10, %f8, 0fB3A22168, %f9;
	fma.rn.f32 	%f27, %f8, 0fA7C234C5, %f10;
	abs.f32 	%f3, %f1;
	setp.ltu.f32 	%p2, %f3, 0f47CE4780;
	@%p2 bra 	$L__BB0_9;
	setp.neu.f32 	%p3, %f3, 0f7F800000;
	@%p3 bra 	$L__BB0_4;
	mov.f32 	%f13, 0f00000000;
	mul.rn.f32 	%f27, %f1, %f13;
	mov.b32 	%r44, 0;
	bra.uni 	$L__BB0_9;
$L__BB0_4:
	mov.b32 	%r3, %f1;
	shl.b32 	%r21, %r3, 8;
	or.b32  	%r4, %r21, -2147483648;
	mov.b64 	%rd28, 0;
	mov.b32 	%r41, 0;
	mov.u64 	%rd26, __cudart_i2opi_f;
	mov.u64 	%rd27, %rd1;
$L__BB0_5:
	.pragma "nounroll";
	ld.global.nc.u32 	%r22, [%rd26];
	mad.wide.u32 	%rd17, %r22, %r4, %rd28;
	shr.u64 	%rd28, %rd17, 32;
	st.local.u32 	[%rd27], %rd17;
	add.s32 	%r41, %r41, 1;
	add.s64 	%rd27, %rd27, 4;
	add.s64 	%rd26, %rd26, 4;
	setp.ne.s32 	%p4, %r41, 6;
	@%p4 bra 	$L__BB0_5;
	shr.u32 	%r23, %r3, 23;
	st.local.u32 	[%rd1+24], %rd28;
	and.b32  	%r7, %r23, 31;
	and.b32  	%r24, %r23, 224;
	add.s32 	%r25, %r24, -128;
	shr.u32 	%r26, %r25, 5;
	mul.wide.u32 	%rd18, %r26, 4;
	sub.s64 	%rd8, %rd1, %rd18;
	ld.local.u32 	%r42, [%rd8+24];
	ld.local.u32 	%r43, [%rd8+20];
	setp.eq.s32 	%p5, %r7, 0;
	@%p5 bra 	$L__BB0_8;
	shf.l.wrap.b32 	%r42, %r43, %r42, %r7;
	ld.local.u32 	%r27, [%rd8+16];
	shf.l.wrap.b32 	%r43, %r27, %r43, %r7;
$L__BB0_8:
	shr.u32 	%r28, %r42, 30;
	shf.l.wrap.b32 	%r29, %r43, %r42, 2;
	shl.b32 	%r30, %r43, 2;
	shr.u32 	%r31, %r29, 31;
	add.s32 	%r32, %r31, %r28;
	neg.s32 	%r33, %r32;
	setp.lt.s32 	%p6, %r3, 0;
	selp.b32 	%r44, %r33, %r32, %p6;
	xor.b32  	%r34, %r29, %r3;
	shr.s32 	%r35, %r29, 31;
	xor.b32  	%r36, %r35, %r29;
	xor.b32  	%r37, %r35, %r30;
	cvt.u64.u32 	%rd19, %r36;
	shl.b64 	%rd20, %rd19, 32;
	cvt.u64.u32 	%rd21, %r37;
	or.b64  	%rd22, %rd20, %rd21;
	cvt.rn.f64.s64 	%fd1, %rd22;
	mul.f64 	%fd2, %fd1, 0d3BF921FB54442D19;
	cvt.rn.f32.f64 	%f11, %fd2;
	neg.f32 	%f12, %f11;
	setp.lt.s32 	%p7, %r34, 0;
	selp.f32 	%f27, %f12, %f11, %p7;
$L__BB0_9:
	mul.rn.f32 	%f14, %f27, %f27;
	and.b32  	%r39, %r44, 1;
	setp.eq.b32 	%p8, %r39, 1;
	selp.f32 	%f15, 0f3F800000, %f27, %p8;
	fma.rn.f32 	%f16, %f14, %f15, 0f00000000;
	fma.rn.f32 	%f17, %f14, 0f37CBAC00, 0fBAB607ED;
	selp.f32 	%f18, %f17, 0fB94D4153, %p8;
	selp.f32 	%f19, 0f3D2AAABB, 0f3C0885E4, %p8;
	fma.rn.f32 	%f20, %f18, %f14, %f19;
	selp.f32 	%f21, 0fBEFFFFFF, 0fBE2AAAA8, %p8;
	fma.rn.f32 	%f22, %f20, %f14, %f21;
	fma.rn.f32 	%f23, %f22, %f16, %f15;
	and.b32  	%r40, %r44, 2;
	setp.eq.s32 	%p9, %r40, 0;
	mov.f32 	%f24, 0f00000000;
	sub.f32 	%f25, %f24, %f23;
	selp.f32 	%f26, %f23, %f25, %p9;
	cvta.to.global.u64 	%rd23, %rd9;
	add.s64 	%rd25, %rd23, %rd13;
	st.global.f32 	[%rd25], %f26;
$L__BB0_10:
	ret;

}


// ===== COMPILED SASS (sm_100) =====

	.target	sm_100

	.elftype	@"ET_EXEC"


//--------------------- .note.nv.tkinfo           --------------------------
	.section	.note.nv.tkinfo,"",@"SHT_NOTE"
	.sectionflags	@"SHF_NOTE_NV_TKINFO"
	.tkinfo
        /*0018*/ 	.word	0x00000002
        /*0030*/ 	.string	""
        /*0030*/ 	.string	"ptxas"
        /*0030*/ 	.string	"Cuda compilation tools, release 13.0, V13.0.88"
        /*0030*/ 	.string	"Build cuda_13.0.r13.0/compiler.36424714_0"
        /*0030*/ 	.string	"-arch sm_100 -m 64 "



//--------------------- .note.nv.cuinfo           --------------------------
	.section	.note.nv.cuinfo,"",@"SHT_NOTE"
	.sectionflags	@"SHF_NOTE_NV_CUINFO"
        /*0018*/ 	.short	0x0002
        /*001a*/ 	.short	0x0064
        /*001c*/ 	.short	0x0082
	.zero		2


//--------------------- .nv.info                  --------------------------
	.section	.nv.info,"",@"SHT_CUDA_INFO"
	.align	4


	//----- nvinfo : EIATTR_REGCOUNT
	.align		4
        /*0000*/ 	.byte	0x04, 0x2f
        /*0002*/ 	.short	(.L_2 - .L_1)
	.align		4
.L_1:
        /*0004*/ 	.word	index@(sin_kernel)
        /*0008*/ 	.word	0x00000012


	//----- nvinfo : EIATTR_FRAME_SIZE
	.align		4
.L_2:
        /*000c*/ 	.byte	0x04, 0x11
        /*000e*/ 	.short	(.L_4 - .L_3)
	.align		4
.L_3:
        /*0010*/ 	.word	index@(sin_kernel)
        /*0014*/ 	.word	0x00000000


	//----- nvinfo : EIATTR_MIN_STACK_SIZE
	.align		4
.L_4:
        /*0018*/ 	.byte	0x04, 0x12
        /*001a*/ 	.short	(.L_6 - .L_5)
	.align		4
.L_5:
        /*001c*/ 	.word	index@(sin_kernel)
        /*0020*/ 	.word	0x00000000
.L_6:


//--------------------- .nv.compat                --------------------------
	.section	.nv.compat,"",@"SHT_CUDA_COMPAT_INFO"
	.align	4
        /*0000*/ 	.byte	0x02, 0x09, 0x00, 0x00, 0x02, 0x02, 0x01, 0x00, 0x02, 0x05, 0x05, 0x00, 0x03, 0x07, 0x01, 0x01
        /*0010*/ 	.byte	0x02, 0x03, 0x00, 0x00, 0x02, 0x06, 0x01, 0x00, 0x04, 0x0b, 0x08, 0x00, 0x01, 0x00, 0x00, 0x00
        /*0020*/ 	.byte	0x00, 0x00, 0x00, 0x00


//--------------------- .nv.info.sin_kernel       --------------------------
	.section	.nv.info.sin_kernel,"",@"SHT_CUDA_INFO"
	.sectionflags	@""
	.align	4


	//----- nvinfo : EIATTR_CUDA_API_VERSION
	.align		4
        /*0000*/ 	.byte	0x04, 0x37
        /*0002*/ 	.short	(.L_8 - .L_7)
.L_7:
        /*0004*/ 	.word	0x00000082


	//----- nvinfo : EIATTR_KPARAM_INFO
	.align		4
.L_8:
        /*0008*/ 	.byte	0x04, 0x17
        /*000a*/ 	.short	(.L_10 - .L_9)
.L_9:
        /*000c*/ 	.word	0x00000000
        /*0010*/ 	.short	0x0002
        /*0012*/ 	.short	0x0010
        /*0014*/ 	.byte	0x00, 0xf0, 0x11, 0x00


	//----- nvinfo : EIATTR_KPARAM_INFO
	.align		4
.L_10:
        /*0018*/ 	.byte	0x04, 0x17
        /*001a*/ 	.short	(.L_12 - .L_11)
.L_11:
        /*001c*/ 	.word	0x00000000
        /*0020*/ 	.short	0x0001
        /*0022*/ 	.short	0x0008
        /*0024*/ 	.byte	0x00, 0xf5, 0x21, 0x00


	//----- nvinfo : EIATTR_KPARAM_INFO
	.align		4
.L_12:
        /*0028*/ 	.byte	0x04, 0x17
        /*002a*/ 	.short	(.L_14 - .L_13)
.L_13:
        /*002c*/ 	.word	0x00000000
        /*0030*/ 	.short	0x0000
        /*0032*/ 	.short	0x0000
        /*0034*/ 	.byte	0x00, 0xf5, 0x21, 0x00


	//----- nvinfo : EIATTR_SPARSE_MMA_MASK
	.align		4
.L_14:
        /*0038*/ 	.byte	0x03, 0x50
        /*003a*/ 	.short	0x0000


	//----- nvinfo : EIATTR_MAXREG_COUNT
	.align		4
        /*003c*/ 	.byte	0x03, 0x1b
        /*003e*/ 	.short	0x00ff


	//----- nvinfo : EIATTR_MERCURY_ISA_VERSION
	.align		4
        /*0040*/ 	.byte	0x03, 0x5f
        /*0042*/ 	.short	0x0101


	//----- nvinfo : EIATTR_VRC_CTA_INIT_COUNT
	.align		4
        /*0044*/ 	.byte	0x02, 0x4a
	.zero		1
	.zero		1


	//----- nvinfo : EIATTR_EXIT_INSTR_OFFSETS
	.align		4
        /*0048*/ 	.byte	0x04, 0x1c
        /*004a*/ 	.short	(.L_16 - .L_15)


	//   ....[0]....
.L_15:
        /*004c*/ 	.word	0x00000070


	//   ....[1]....
        /*0050*/ 	.word	0x000008a0


	//----- nvinfo : EIATTR_CRS_STACK_SIZE
	.align		4
.L_16:
        /*0054*/ 	.byte	0x04, 0x1e
        /*0056*/ 	.short	(.L_18 - .L_17)
.L_17:
        /*0058*/ 	.word	0x00000000


	//----- nvinfo : EIATTR_CBANK_PARAM_SIZE
	.align		4
.L_18:
        /*005c*/ 	.byte	0x03, 0x19
        /*005e*/ 	.short	0x0014


	//----- nvinfo : EIATTR_PARAM_CBANK
	.align		4
        /*0060*/ 	.byte	0x04, 0x0a
        /*0062*/ 	.short	(.L_20 - .L_19)
	.align		4
.L_19:
        /*0064*/ 	.word	index@(.nv.constant0.sin_kernel)
        /*0068*/ 	.short	0x0380
        /*006a*/ 	.short	0x0014


	//----- nvinfo : EIATTR_SW_WAR
	.align		4
.L_20:
        /*006c*/ 	.byte	0x04, 0x36
        /*006e*/ 	.short	(.L_22 - .L_21)
.L_21:
        /*0070*/ 	.word	0x00000008
.L_22:


//--------------------- .nv.callgraph             --------------------------
	.section	.nv.callgraph,"",@"SHT_CUDA_CALLGRAPH"
	.align	4
	.sectionentsize	8
	.align		4
        /*0000*/ 	.word	0x00000000
	.align		4
        /*0004*/ 	.word	0xffffffff
	.align		4
        /*0008*/ 	.word	0x00000000
	.align		4
        /*000c*/ 	.word	0xfffffffe
	.align		4
        /*0010*/ 	.word	0x00000000
	.align		4
        /*0014*/ 	.word	0xfffffffd
	.align		4
        /*0018*/ 	.word	0x00000000
	.align		4
        /*001c*/ 	.word	0xfffffffc


//--------------------- .nv.constant4             --------------------------
	.section	.nv.constant4,"a",@progbits
	.align	8
	.align		8
.nv.constant4:
        /*0000*/ 	.dword	__cudart_i2opi_f


//--------------------- .text.sin_kernel          --------------------------
	.section	.text.sin_kernel,"ax",@progbits
	.align	128
        .global         sin_kernel
        .type           sin_kernel,@function
        .size           sin_kernel,(.L_x_6 - sin_kernel)
        .other          sin_kernel,@"STO_CUDA_ENTRY STV_DEFAULT"
sin_kernel:
.text.sin_kernel:
[----:B------:R-:W-:Y:S01]  /*0000*/  LDC R1, c[0x0][0x37c] ;  /* 0x0000df00ff017b82 */ /* 0x000fe20000000800 */
[----:B------:R-:W0:Y:S07]  /*0010*/  S2R R3, SR_TID.X ;  /* 0x0000000000037919 */ /* 0x000e2e0000002100 */
[----:B------:R-:W0:Y:S01]  /*0020*/  S2UR UR4, SR_CTAID.X ;  /* 0x00000000000479c3 */ /* 0x000e220000002500 */
[----:B------:R-:W1:Y:S07]  /*0030*/  LDCU UR5, c[0x0][0x390] ;  /* 0x00007200ff0577ac */ /* 0x000e6e0008000800 */
[----:B------:R-:W0:Y:S02]  /*0040*/  LDC R2, c[0x0][0x360] ;  /* 0x0000d800ff027b82 */ /* 0x000e240000000800 */
[----:B0-----:R-:W-:-:S05]  /*0050*/  IMAD R2, R2, UR4, R3 ;  /* 0x0000000402027c24 */ /* 0x001fca000f8e0203 */
[----:B-1----:R-:W-:-:S13]  /*0060*/  ISETP.GE.U32.AND P0, PT, R2, UR5, PT ;  /* 0x0000000502007c0c */ /* 0x002fda000bf06070 */
[----:B------:R-:W-:Y:S05]  /*0070*/  @P0 EXIT ;  /* 0x000000000000094d */ /* 0x000fea0003800000 */
[----:B------:R-:W0:Y:S01]  /*0080*/  LDC.64 R4, c[0x0][0x388] ;  /* 0x0000e200ff047b82 */ /* 0x000e220000000a00 */
[----:B------:R-:W1:Y:S01]  /*0090*/  LDCU.64 UR6, c[0x0][0x358] ;  /* 0x00006b00ff0677ac */ /* 0x000e620008000a00 */
[----:B0-----:R-:W-:-:S05]  /*00a0*/  IMAD.WIDE.U32 R4, R2, 0x4, R4 ;  /* 0x0000000402047825 */ /* 0x001fca00078e0004 */
[----:B-1----:R-:W2:Y:S01]  /*00b0*/  LDG.E R0, desc[UR6][R4.64] ;  /* 0x0000000604007981 */ /* 0x002ea2000c1e1900 */
[----:B------:R-:W-:Y:S01]  /*00c0*/  BSSY.RECONVERGENT B0, `(.L_x_0) ;  /* 0x0000069000007945 */ /* 0x000fe20003800200 */
[C---:B--2---:R-:W-:Y:S01]  /*00d0*/  FMUL R3, R0.reuse, 0.63661974668502807617 ;  /* 0x3f22f98300037820 */ /* 0x044fe20000400000 */
[----:B------:R-:W-:-:S05]  /*00e0*/  FSETP.GE.AND P0, PT, |R0|, 105615, PT ;  /* 0x47ce47800000780b */ /* 0x000fca0003f06200 */
[----:B------:R-:W0:Y:S02]  /*00f0*/  F2I.NTZ R3, R3 ;  /* 0x0000000300037305 */ /* 0x000e240000203100 */
[----:B0-----:R-:W-:-:S05]  /*0100*/  I2FP.F32.S32 R7, R3 ;  /* 0x0000000300077245 */ /* 0x001fca0000201400 */
[----:B------:R-:W-:-:S04]  /*0110*/  FFMA R6, R7, -1.5707962512969970703, R0 ;  /* 0xbfc90fda07067823 */ /* 0x000fc80000000000 */
[----:B------:R-:W-:-:S04]  /*0120*/  FFMA R6, R7, -7.5497894158615963534e-08, R6 ;  /* 0xb3a2216807067823 */ /* 0x000fc80000000006 */
[----:B------:R-:W-:Y:S01]  /*0130*/  FFMA R6, R7, -5.3903029534742383927e-15, R6 ;  /* 0xa7c234c507067823 */ /* 0x000fe20000000006 */
[----:B------:R-:W-:Y:S06]  /*0140*/  @!P0 BRA `(.L_x_1) ;  /* 0x0000000400808947 */ /* 0x000fec0003800000 */
[----:B------:R-:W-:-:S13]  /*0150*/  FSETP.NEU.AND P0, PT, |R0|, +INF , PT ;  /* 0x7f8000000000780b */ /* 0x000fda0003f0d200 */
[----:B------:R-:W-:Y:S01]  /*0160*/  @!P0 FMUL R6, RZ, R0 ;  /* 0x00000000ff068220 */ /* 0x000fe20000400000 */
[----:B------:R-:W-:Y:S01]  /*0170*/  @!P0 IMAD.MOV.U32 R3, RZ, RZ, RZ ;  /* 0x000000ffff038224 */ /* 0x000fe200078e00ff */
[----:B------:R-:W-:Y:S06]  /*0180*/  @!P0 BRA `(.L_x_1) ;  /* 0x0000000400708947 */ /* 0x000fec0003800000 */
[----:B------:R-:W-:Y:S01]  /*0190*/  IMAD.SHL.U32 R3, R0, 0x100, RZ ;  /* 0x0000010000037824 */ /* 0x000fe200078e00ff */
[----:B------:R-:W0:Y:S01]  /*01a0*/  LDCU.64 UR8, c[0x4][URZ] ;  /* 0x01000000ff0877ac */ /* 0x000e220008000a00 */
[----:B------:R-:W-:Y:S02]  /*01b0*/  IMAD.MOV.U32 R11, RZ, RZ, RZ ;  /* 0x000000ffff0b7224 */ /* 0x000fe400078e00ff */
[----:B------:R-:W-:Y:S01]  /*01c0*/  IMAD.MOV.U32 R8, RZ, RZ, RZ ;  /* 0x000000ffff087224 */ /* 0x000fe200078e00ff */
[----:B------:R-:W-:Y:S01]  /*01d0*/  LOP3.LUT R3, R3, 0x80000000, RZ, 0xfc, !PT ;  /* 0x8000000003037812 */ /* 0x000fe200078efcff */
[----:B------:R-:W-:Y:S01]  /*01e0*/  UMOV UR5, URZ ;  /* 0x000000ff00057c82 */ /* 0x000fe20008000000 */
[----:B------:R-:W-:-:S05]  /*01f0*/  UMOV UR4, URZ ;  /* 0x000000ff00047c82 */ /* 0x000fca0008000000 */
.L_x_2:
[----:B0-----:R-:W-:Y:S01]  /*0200*/  IMAD.U32 R6, RZ, RZ, UR8 ;  /* 0x00000008ff067e24 */ /* 0x001fe2000f8e00ff */
[----:B------:R-:W-:-:S05]  /*0210*/  MOV R7, UR9 ;  /* 0x0000000900077c02 */ /* 0x000fca0008000f00 */
[----:B------:R-:W2:Y:S01]  /*0220*/  LDG.E.CONSTANT R4, desc[UR6][R6.64] ;  /* 0x0000000606047981 */ /* 0x000ea2000c1e9900 */
[----:B------:R-:W-:Y:S01]  /*0230*/  UIADD3 UR4, UPT, UPT, UR4, 0x1, URZ ;  /* 0x0000000104047890 */ /* 0x000fe2000fffe0ff */
[C---:B------:R-:W-:Y:S01]  /*0240*/  ISETP.EQ.AND P0, PT, R8.reuse, RZ, PT ;  /* 0x000000ff0800720c */ /* 0x040fe20003f02270 */
[----:B------:R-:W-:Y:S01]  /*0250*/  UIADD3 UR8, UP1, UPT, UR8, 0x4, URZ ;  /* 0x0000000408087890 */ /* 0x000fe2000ff3e0ff */
[C---:B------:R-:W-:Y:S01]  /*0260*/  ISETP.EQ.AND P1, PT, R8.reuse, 0x4, PT ;  /* 0x000000040800780c */ /* 0x040fe20003f22270 */
[----:B------:R-:W-:Y:S01]  /*0270*/  UISETP.NE.AND UP0, UPT, UR4, 0x6, UPT ;  /* 0x000000060400788c */ /* 0x000fe2000bf05270 */
[C---:B------:R-:W-:Y:S01]  /*0280*/  ISETP.EQ.AND P2, PT, R8.reuse, 0x8, PT ;  /* 0x000000080800780c */ /* 0x040fe20003f42270 */
[----:B------:R-:W-:Y:S01]  /*0290*/  UIADD3.X UR9, UPT, UPT, URZ, UR9, URZ, UP1, !UPT ;  /* 0x00000009ff097290 */ /* 0x000fe20008ffe4ff */
[C---:B------:R-:W-:Y:S02]  /*02a0*/  ISETP.EQ.AND P3, PT, R8.reuse, 0xc, PT ;  /* 0x0000000c0800780c */ /* 0x040fe40003f62270 */
[----:B------:R-:W-:-:S02]  /*02b0*/  ISETP.EQ.AND P4, PT, R8, 0x10, PT ;  /* 0x000000100800780c */ /* 0x000fc40003f82270 */
[C---:B------:R-:W-:Y:S01]  /*02c0*/  ISETP.EQ.AND P5, PT, R8.reuse, 0x14, PT ;  /* 0x000000140800780c */ /* 0x040fe20003fa2270 */
[----:B------:R-:W-:Y:S02]  /*02d0*/  VIADD R8, R8, 0x4 ;  /* 0x0000000408087836 */ /* 0x000fe40000000000 */
[----:B--2---:R-:W-:-:S03]  /*02e0*/  IMAD.WIDE.U32 R4, R4, R3, RZ ;  /* 0x0000000304047225 */ /* 0x004fc600078e00ff */
[----:B------:R-:W-:-:S04]  /*02f0*/  IADD3 R4, P6, PT, R4, R11, RZ ;  /* 0x0000000b04047210 */ /* 0x000fc80007fde0ff */
[----:B------:R-:W-:Y:S01]  /*0300*/  IADD3.X R11, PT, PT, R5, UR5, RZ, P6, !PT ;  /* 0x00000005050b7c10 */ /* 0x000fe2000b7fe4ff */
[--C-:B------:R-:W-:Y:S01]  /*0310*/  @P0 IMAD.MOV.U32 R9, RZ, RZ, R4.reuse ;  /* 0x000000ffff090224 */ /* 0x100fe200078e0004 */
[----:B------:R-:W-:Y:S01]  /*0320*/  @P4 MOV R14, R4 ;  /* 0x00000004000e4202 */ /* 0x000fe20000000f00 */
[--C-:B------:R-:W-:Y:S02]  /*0330*/  @P1 IMAD.MOV.U32 R10, RZ, RZ, R4.reuse ;  /* 0x000000ffff0a1224 */ /* 0x100fe400078e0004 */
[--C-:B------:R-:W-:Y:S02]  /*0340*/  @P2 IMAD.MOV.U32 R12, RZ, RZ, R4.reuse ;  /* 0x000000ffff0c2224 */ /* 0x100fe400078e0004 */
[--C-:B------:R-:W-:Y:S02]  /*0350*/  @P3 IMAD.MOV.U32 R13, RZ, RZ, R4.reuse ;  /* 0x000000ffff0d3224 */ /* 0x100fe400078e0004 */
[----:B------:R-:W-:Y:S01]  /*0360*/  @P5 IMAD.MOV.U32 R15, RZ, RZ, R4 ;  /* 0x000000ffff0f5224 */ /* 0x000fe200078e0004 */
[----:B------:R-:W-:Y:S06]  /*0370*/  BRA.U UP0, `(.L_x_2) ;  /* 0xfffffffd00a07547 */ /* 0x000fec000b83ffff */
[----:B------:R-:W-:Y:S01]  /*0380*/  SHF.R.U32.HI R3, RZ, 0x17, R0 ;  /* 0x00000017ff037819 */ /* 0x000fe20000011600 */
[----:B------:R-:W-:Y:S03]  /*0390*/  BSSY.RECONVERGENT B1, `(.L_x_3) ;  /* 0x0000029000017945 */ /* 0x000fe60003800200 */
[C---:B------:R-:W-:Y:S02]  /*03a0*/  LOP3.LUT R4, R3.reuse, 0xe0, RZ, 0xc0, !PT ;  /* 0x000000e003047812 */ /* 0x040fe400078ec0ff */
[----:B------:R-:W-:-:S03]  /*03b0*/  LOP3.LUT P6, RZ, R3, 0x1f, RZ, 0xc0, !PT ;  /* 0x0000001f03ff7812 */ /* 0x000fc600078cc0ff */
[----:B------:R-:W-:-:S05]  /*03c0*/  VIADD R4, R4, 0xffffff80 ;  /* 0xffffff8004047836 */ /* 0x000fca0000000000 */
[----:B------:R-:W-:-:S05]  /*03d0*/  SHF.R.U32.HI R4, RZ, 0x5, R4 ;  /* 0x00000005ff047819 */ /* 0x000fca0000011604 */
[----:B------:R-:W-:-:S05]  /*03e0*/  IMAD.U32 R6, R4, -0x4, RZ ;  /* 0xfffffffc04067824 */ /* 0x000fca00078e00ff */
[C---:B------:R-:W-:Y:S02]  /*03f0*/  ISETP.EQ.AND P3, PT, R6.reuse, -0x18, PT ;  /* 0xffffffe80600780c */ /* 0x040fe40003f62270 */
[C---:B------:R-:W-:Y:S02]  /*0400*/  ISETP.EQ.AND P4, PT, R6.reuse, -0x14, PT ;  /* 0xffffffec0600780c */ /* 0x040fe40003f82270 */
[C---:B------:R-:W-:Y:S02]  /*0410*/  ISETP.EQ.AND P2, PT, R6.reuse, -0x10, PT ;  /* 0xfffffff00600780c */ /* 0x040fe40003f42270 */
[C---:B------:R-:W-:Y:S02]  /*0420*/  ISETP.EQ.AND P1, PT, R6.reuse, -0xc, PT ;  /* 0xfffffff40600780c */ /* 0x040fe40003f22270 */
[C---:B------:R-:W-:Y:S02]  /*0430*/  ISETP.EQ.AND P0, PT, R6.reuse, -0x8, PT ;  /* 0xfffffff80600780c */ /* 0x040fe40003f02270 */
[----:B------:R-:W-:-:S03]  /*0440*/  ISETP.EQ.AND P5, PT, R6, RZ, PT ;  /* 0x000000ff0600720c */ /* 0x000fc60003fa2270 */
[----:B------:R-:W-:Y:S02]  /*0450*/  @P3 MOV R4, R9 ;  /* 0x0000000900043202 */ /* 0x000fe40000000f00 */
[C---:B------:R-:W-:Y:S01]  /*0460*/  ISETP.EQ.AND P3, PT, R6.reuse, -0x4, PT ;  /* 0xfffffffc0600780c */ /* 0x040fe20003f62270 */
[----:B------:R-:W-:Y:S02]  /*0470*/  @P4 IMAD.MOV.U32 R5, RZ, RZ, R9 ;  /* 0x000000ffff054224 */ /* 0x000fe400078e0009 */
[----:B------:R-:W-:Y:S01]  /*0480*/  @P4 IMAD.MOV.U32 R4, RZ, RZ, R10 ;  /* 0x000000ffff044224 */ /* 0x000fe200078e000a */
[----:B------:R-:W-:Y:S01]  /*0490*/  ISETP.EQ.AND P4, PT, R6, 0x4, PT ;  /* 0x000000040600780c */ /* 0x000fe20003f82270 */
[----:B------:R-:W-:Y:S02]  /*04a0*/  @P2 IMAD.MOV.U32 R4, RZ, RZ, R12 ;  /* 0x000000ffff042224 */ /* 0x000fe400078e000c */
[----:B------:R-:W-:Y:S02]  /*04b0*/  @P1 IMAD.MOV.U32 R4, RZ, RZ, R13 ;  /* 0x000000ffff041224 */ /* 0x000fe400078e000d */
[----:B------:R-:W-:-:S02]  /*04c0*/  @P0 IMAD.MOV.U32 R4, RZ, RZ, R14 ;  /* 0x000000ffff040224 */ /* 0x000fc400078e000e */
[----:B------:R-:W-:Y:S01]  /*04d0*/  @P2 IMAD.MOV.U32 R5, RZ, RZ, R10 ;  /* 0x000000ffff052224 */ /* 0x000fe200078e000a */
[----:B------:R-:W-:Y:S01]  /*04e0*/  @P1 MOV R5, R12 ;  /* 0x0000000c00051202 */ /* 0x000fe20000000f00 */
[----:B------:R-:W-:Y:S01]  /*04f0*/  @P0 IMAD.MOV.U32 R5, RZ, RZ, R13 ;  /* 0x000000ffff050224 */ /* 0x000fe200078e000d */
[----:B------:R-:W-:Y:S01]  /*0500*/  @P3 MOV R4, R15 ;  /* 0x0000000f00043202 */ /* 0x000fe20000000f00 */
[----:B------:R-:W-:Y:S02]  /*0510*/  @P5 IMAD.MOV.U32 R4, RZ, RZ, R11 ;  /* 0x000000ffff045224 */ /* 0x000fe400078e000b */
[----:B------:R-:W-:Y:S02]  /*0520*/  @P3 IMAD.MOV.U32 R5, RZ, RZ, R14 ;  /* 0x000000ffff053224 */ /* 0x000fe400078e000e */
[----:B------:R-:W-:Y:S02]  /*0530*/  @P5 IMAD.MOV.U32 R5, RZ, RZ, R15 ;  /* 0x000000ffff055224 */ /* 0x000fe400078e000f */
[----:B------:R-:W-:-:S02]  /*0540*/  @P4 IMAD.MOV.U32 R5, RZ, RZ, R11 ;  /* 0x000000ffff054224 */ /* 0x000fc400078e000b */
[----:B------:R-:W-:Y:S01]  /*0550*/  IMAD.MOV.U32 R8, RZ, RZ, R4 ;  /* 0x000000ffff087224 */ /* 0x000fe200078e0004 */
[----:B------:R-:W-:Y:S06]  /*0560*/  @!P6 BRA `(.L_x_4) ;  /* 0x00000000002ce947 */ /* 0x000fec0003800000 */
[----:B------:R-:W-:Y:S01]  /*0570*/  @P2 MOV R4, R9 ;  /* 0x0000000900042202 */ /* 0x000fe20000000f00 */
[----:B------:R-:W-:Y:S01]  /*0580*/  @P1 IMAD.MOV.U32 R4, RZ, RZ, R10 ;  /* 0x000000ffff041224 */ /* 0x000fe200078e000a */
[----:B------:R-:W-:Y:S01]  /*0590*/  LOP3.LUT R3, R3, 0x1f, RZ, 0xc0, !PT ;  /* 0x0000001f03037812 */ /* 0x000fe200078ec0ff */
[----:B------:R-:W-:Y:S01]  /*05a0*/  @P0 IMAD.MOV.U32 R4, RZ, RZ, R12 ;  /* 0x000000ffff040224 */ /* 0x000fe200078e000c */
[----:B------:R-:W-:Y:S01]  /*05b0*/  ISETP.EQ.AND P0, PT, R6, 0x8, PT ;  /* 0x000000080600780c */ /* 0x000fe20003f02270 */
[----:B------:R-:W-:Y:S01]  /*05c0*/  @P3 IMAD.MOV.U32 R4, RZ, RZ, R13 ;  /* 0x000000ffff043224 */ /* 0x000fe200078e000d */
[----:B------:R-:W-:Y:S01]  /*05d0*/  SHF.L.W.U32.HI R8, R5, R3, R8 ;  /* 0x0000000305087219 */ /* 0x000fe20000010e08 */
[----:B------:R-:W-:Y:S01]  /*05e0*/  @P5 IMAD.MOV.U32 R4, RZ, RZ, R14 ;  /* 0x000000ffff045224 */ /* 0x000fe200078e000e */
[----:B------:R-:W-:-:S09]  /*05f0*/  @P4 MOV R4, R15 ;  /* 0x0000000f00044202 */ /* 0x000fd20000000f00 */
[----:B------:R-:W-:-:S05]  /*0600*/  @P0 IMAD.MOV.U32 R4, RZ, RZ, R11 ;  /* 0x000000ffff040224 */ /* 0x000fca00078e000b */
[----:B------:R-:W-:-:S07]  /*0610*/  SHF.L.W.U32.HI R5, R4, R3, R5 ;  /* 0x0000000304057219 */ /* 0x000fce0000010e05 */
.L_x_4:
[----:B------:R-:W-:Y:S05]  /*0620*/  BSYNC.RECONVERGENT B1 ;  /* 0x0000000000017941 */ /* 0x000fea0003800200 */
.L_x_3:
[C---:B------:R-:W-:Y:S01]  /*0630*/  SHF.L.W.U32.HI R9, R5.reuse, 0x2, R8 ;  /* 0x0000000205097819 */ /* 0x040fe20000010e08 */
[----:B------:R-:W-:Y:S01]  /*0640*/  IMAD.SHL.U32 R5, R5, 0x4, RZ ;  /* 0x0000000405057824 */ /* 0x000fe200078e00ff */
[----:B------:R-:W-:Y:S01]  /*0650*/  UMOV UR4, 0x54442d19 ;  /* 0x54442d1900047882 */ /* 0x000fe20000000000 */
[----:B------:R-:W-:Y:S01]  /*0660*/  UMOV UR5, 0x3bf921fb ;  /* 0x3bf921fb00057882 */ /* 0x000fe20000000000 */
[----:B------:R-:W-:Y:S02]  /*0670*/  SHF.R.S32.HI R4, RZ, 0x1f, R9 ;  /* 0x0000001fff047819 */ /* 0x000fe40000011409 */
[----:B------:R-:W-:Y:S02]  /*0680*/  ISETP.GE.AND P0, PT, R0, RZ, PT ;  /* 0x000000ff0000720c */ /* 0x000fe40003f06270 */
[C---:B------:R-:W-:Y:S02]  /*0690*/  LOP3.LUT R6, R4.reuse, R5, RZ, 0x3c, !PT ;  /* 0x0000000504067212 */ /* 0x040fe400078e3cff */
[----:B------:R-:W-:-:S02]  /*06a0*/  LOP3.LUT R7, R4, R9, RZ, 0x3c, !PT ;  /* 0x0000000904077212 */ /* 0x000fc400078e3cff */
[----:B------:R-:W-:Y:S02]  /*06b0*/  SHF.R.U32.HI R3, RZ, 0x1e, R8 ;  /* 0x0000001eff037819 */ /* 0x000fe40000011608 */
[----:B------:R-:W0:Y:S01]  /*06c0*/  I2F.F64.S64 R4, R6 ;  /* 0x0000000600047312 */ /* 0x000e220000301c00 */
[C---:B------:R-:W-:Y:S02]  /*06d0*/  LOP3.LUT R0, R9.reuse, R0, RZ, 0x3c, !PT ;  /* 0x0000000009007212 */ /* 0x040fe400078e3cff */
[----:B------:R-:W-:Y:S02]  /*06e0*/  LEA.HI R3, R9, R3, RZ, 0x1 ;  /* 0x0000000309037211 */ /* 0x000fe400078f08ff */
[----:B------:R-:W-:-:S03]  /*06f0*/  ISETP.GE.AND P1, PT, R0, RZ, PT ;  /* 0x000000ff0000720c */ /* 0x000fc60003f26270 */
[----:B------:R-:W-:-:S04]  /*0700*/  IMAD.MOV R0, RZ, RZ, -R3 ;  /* 0x000000ffff007224 */ /* 0x000fc800078e0a03 */
[----:B------:R-:W-:Y:S01]  /*0710*/  @!P0 IMAD.MOV.U32 R3, RZ, RZ, R0 ;  /* 0x000000ffff038224 */ /* 0x000fe200078e0000 */
[----:B0-----:R-:W-:-:S10]  /*0720*/  DMUL R4, R4, UR4 ;  /* 0x0000000404047c28 */ /* 0x001fd40008000000 */
[----:B------:R-:W0:Y:S02]  /*0730*/  F2F.F32.F64 R4, R4 ;  /* 0x0000000400047310 */ /* 0x000e240000301000 */
[----:B0-----:R-:W-:-:S07]  /*0740*/  FSEL R6, -R4, R4, !P1 ;  /* 0x0000000404067208 */ /* 0x001fce0004800100 */
.L_x_1:
[----:B------:R-:W-:Y:S05]  /*0750*/  BSYNC.RECONVERGENT B0 ;  /* 0x0000000000007941 */ /* 0x000fea0003800200 */
.L_x_0:
[----:B------:R-:W-:Y:S01]  /*0760*/  MOV R0, 0x37cbac00 ;  /* 0x37cbac0000007802 */ /* 0x000fe20000000f00 */
[----:B------:R-:W-:Y:S01]  /*0770*/  FMUL R7, R6, R6 ;  /* 0x0000000606077220 */ /* 0x000fe20000400000 */
[----:B------:R-:W-:Y:S01]  /*0780*/  LOP3.LUT R8, R3, 0x1, RZ, 0xc0, !PT ;  /* 0x0000000103087812 */ /* 0x000fe200078ec0ff */
[----:B------:R-:W0:Y:S01]  /*0790*/  LDC.64 R4, c[0x0][0x380] ;  /* 0x0000e000ff047b82 */ /* 0x000e220000000a00 */
[----:B------:R-:W-:Y:S02]  /*07a0*/  IMAD.MOV.U32 R9, RZ, RZ, 0x3effffff ;  /* 0x3effffffff097424 */ /* 0x000fe400078e00ff */
[----:B------:R-:W-:Y:S01]  /*07b0*/  FFMA R0, R7, R0, -0.0013887860113754868507 ;  /* 0xbab607ed07007423 */ /* 0x000fe20000000000 */
[----:B------:R-:W-:Y:S01]  /*07c0*/  ISETP.NE.U32.AND P0, PT, R8, 0x1, PT ;  /* 0x000000010800780c */ /* 0x000fe20003f05070 */
[----:B------:R-:W-:Y:S01]  /*07d0*/  IMAD.MOV.U32 R8, RZ, RZ, 0x3d2aaabb ;  /* 0x3d2aaabbff087424 */ /* 0x000fe200078e00ff */
[----:B------:R-:W-:Y:S02]  /*07e0*/  LOP3.LUT P1, RZ, R3, 0x2, RZ, 0xc0, !PT ;  /* 0x0000000203ff7812 */ /* 0x000fe4000782c0ff */
[----:B------:R-:W-:-:S02]  /*07f0*/  FSEL R0, R0, -0.00019574658654164522886, !P0 ;  /* 0xb94d415300007808 */ /* 0x000fc40004000000 */
[----:B------:R-:W-:Y:S02]  /*0800*/  FSEL R8, R8, 0.0083327032625675201416, !P0 ;  /* 0x3c0885e408087808 */ /* 0x000fe40004000000 */
[----:B------:R-:W-:-:S03]  /*0810*/  FSEL R3, -R9, -0.16666662693023681641, !P0 ;  /* 0xbe2aaaa809037808 */ /* 0x000fc60004000100 */
[----:B------:R-:W-:Y:S01]  /*0820*/  FFMA R8, R7, R0, R8 ;  /* 0x0000000007087223 */ /* 0x000fe20000000008 */
[----:B------:R-:W-:-:S03]  /*0830*/  FSEL R0, R6, 1, P0 ;  /* 0x3f80000006007808 */ /* 0x000fc60000000000 */
[C---:B------:R-:W-:Y:S02]  /*0840*/  FFMA R3, R7.reuse, R8, R3 ;  /* 0x0000000807037223 */ /* 0x040fe40000000003 */
[----:B------:R-:W-:-:S04]  /*0850*/  FFMA R7, R7, R0, RZ ;  /* 0x0000000007077223 */ /* 0x000fc800000000ff */
[----:B------:R-:W-:Y:S01]  /*0860*/  FFMA R3, R7, R3, R0 ;  /* 0x0000000307037223 */ /* 0x000fe20000000000 */
[----:B0-----:R-:W-:-:S04]  /*0870*/  IMAD.WIDE.U32 R4, R2, 0x4, R4 ;  /* 0x0000000402047825 */ /* 0x001fc800078e0004 */
[----:B------:R-:W-:-:S05]  /*0880*/  @P1 FADD R3, RZ, -R3 ;  /* 0x80000003ff031221 */ /* 0x000fca0000000000 */
[----:B------:R-:W-:Y:S01]  /*0890*/  STG.E desc[UR6][R4.64], R3 ;  /* 0x0000000304007986 */ /* 0x000fe2000c101906 */
[----:B------:R-:W-:Y:S05]  /*08a0*/  EXIT ;  /* 0x000000000000794d */ /* 0x000fea0003800000 */
.L_x_5:
[----:B------:R-:W-:-:S00]  /*08b0*/  BRA `(.L_x_5) ;  /* 0xfffffffc00fc7947 */ /* 0x000fc0000383ffff */
[----:B------:R-:W-:-:S00]  /*08c0*/  NOP ;  /* 0x0000000000007918 */ /* 0x000fc00000000000 */
        /* <DEDUP_REMOVED lines=11> */
.L_x_6:


//--------------------- .nv.global.init           --------------------------
	.section	.nv.global.init,"aw",@progbits
	.align	4
.nv.global.init:
	.type		__cudart_i2opi_f,@object
	.size		__cudart_i2opi_f,(.L_0 - __cudart_i2opi_f)
__cudart_i2opi_f:
        /*0000*/ 	.byte	0x41, 0x90, 0x43, 0x3c, 0x99, 0x95, 0x62, 0xdb, 0xc0, 0xdd, 0x34, 0xf5, 0xd1, 0x57, 0x27, 0xfc
        /*0010*/ 	.byte	0x29, 0x15, 0x44, 0x4e, 0x6e, 0x83, 0xf9, 0xa2
.L_0:


//--------------------- .nv.shared.reserved.0     --------------------------
	.section	.nv.shared.reserved.0,"aw",@nobits
	.weak		__nv_reservedSMEM_offset_0_alias
	.size		__nv_reservedSMEM_offset_0_alias, 0, 64
	.other		__nv_reservedSMEM_offset_0_alias,@"STO_CUDA_RESERVED_SHARED STV_DEFAULT"
__nv_reservedSMEM_offset_0_alias:
	.zero		0
	.zero		64


//--------------------- .nv.constant0.sin_kernel  --------------------------
	.section	.nv.constant0.sin_kernel,"a",@progbits
	.sectionflags	@""
	.align	4
.nv.constant0.sin_kernel:
	.zero		916


//--------------------- SYMBOLS --------------------------

	.type		.nv.reservedSmem.offset0,@object
	.size		.nv.reservedSmem.offset0,0x4
